//
// Generated by NVIDIA NVVM Compiler
//
// Compiler Build ID: CL-36424714
// Cuda compilation tools, release 13.0, V13.0.88
// Based on NVVM 20.0.0
//

.version 9.0
.target sm_100
.address_size 64

	// .globl	_Z7mat_mulPiS_S_
// _ZZ7mat_mulPiS_S_E4sm_a has been demoted
// _ZZ7mat_mulPiS_S_E4sm_b has been demoted

.visible .entry _Z7mat_mulPiS_S_(
	.param .u64 .ptr .align 1 _Z7mat_mulPiS_S__param_0,
	.param .u64 .ptr .align 1 _Z7mat_mulPiS_S__param_1,
	.param .u64 .ptr .align 1 _Z7mat_mulPiS_S__param_2
)
{
	.reg .pred 	%p<2>;
	.reg .b32 	%r<120>;
	.reg .b64 	%rd<28>;
	// demoted variable
	.shared .align 4 .b8 _ZZ7mat_mulPiS_S_E4sm_a[4096];
	// demoted variable
	.shared .align 4 .b8 _ZZ7mat_mulPiS_S_E4sm_b[4096];
	ld.param.u64 	%rd12, [_Z7mat_mulPiS_S__param_0];
	ld.param.u64 	%rd13, [_Z7mat_mulPiS_S__param_1];
	ld.param.u64 	%rd10, [_Z7mat_mulPiS_S__param_2];
	cvta.to.global.u64 	%rd14, %rd13;
	cvta.to.global.u64 	%rd15, %rd12;
	mov.u32 	%r9, %tid.x;
	mov.u32 	%r10, %tid.y;
	mov.u32 	%r11, %ctaid.x;
	mov.u32 	%r12, %ctaid.y;
	shl.b32 	%r13, %r11, 5;
	add.s32 	%r14, %r13, %r9;
	shl.b32 	%r15, %r12, 15;
	shl.b32 	%r16, %r10, 10;
	add.s32 	%r1, %r15, %r16;
	or.b32  	%r17, %r1, %r9;
	shl.b32 	%r18, %r10, 7;
	mov.u32 	%r19, _ZZ7mat_mulPiS_S_E4sm_a;
	add.s32 	%r2, %r19, %r18;
	shl.b32 	%r20, %r9, 2;
	add.s32 	%r3, %r2, %r20;
	cvt.s64.s32 	%rd1, %r14;
	mov.u32 	%r21, _ZZ7mat_mulPiS_S_E4sm_b;
	add.s32 	%r5, %r21, %r20;
	add.s32 	%r4, %r5, %r18;
	mul.wide.u32 	%rd16, %r10, 4096;
	mul.wide.s32 	%rd17, %r14, 4;
	add.s64 	%rd18, %rd16, %rd17;
	add.s64 	%rd26, %rd14, %rd18;
	mul.wide.u32 	%rd19, %r17, 4;
	add.s64 	%rd25, %rd15, %rd19;
	mov.b32 	%r119, 0;
	mov.b64 	%rd27, -32;
$L__BB0_1:
	ld.global.u32 	%r22, [%rd25];
	st.shared.u32 	[%r3], %r22;
	ld.global.u32 	%r23, [%rd26];
	st.shared.u32 	[%r4], %r23;
	bar.sync 	0;
	ld.shared.u32 	%r24, [%r2];
	ld.shared.u32 	%r25, [%r5];
	mad.lo.s32 	%r26, %r25, %r24, %r119;
	ld.shared.u32 	%r27, [%r2+4];
	ld.shared.u32 	%r28, [%r5+128];
	mad.lo.s32 	%r29, %r28, %r27, %r26;
	ld.shared.u32 	%r30, [%r2+8];
	ld.shared.u32 	%r31, [%r5+256];
	mad.lo.s32 	%r32, %r31, %r30, %r29;
	ld.shared.u32 	%r33, [%r2+12];
	ld.shared.u32 	%r34, [%r5+384];
	mad.lo.s32 	%r35, %r34, %r33, %r32;
	ld.shared.u32 	%r36, [%r2+16];
	ld.shared.u32 	%r37, [%r5+512];
	mad.lo.s32 	%r38, %r37, %r36, %r35;
	ld.shared.u32 	%r39, [%r2+20];
	ld.shared.u32 	%r40, [%r5+640];
	mad.lo.s32 	%r41, %r40, %r39, %r38;
	ld.shared.u32 	%r42, [%r2+24];
	ld.shared.u32 	%r43, [%r5+768];
	mad.lo.s32 	%r44, %r43, %r42, %r41;
	ld.shared.u32 	%r45, [%r2+28];
	ld.shared.u32 	%r46, [%r5+896];
	mad.lo.s32 	%r47, %r46, %r45, %r44;
	ld.shared.u32 	%r48, [%r2+32];
	ld.shared.u32 	%r49, [%r5+1024];
	mad.lo.s32 	%r50, %r49, %r48, %r47;
	ld.shared.u32 	%r51, [%r2+36];
	ld.shared.u32 	%r52, [%r5+1152];
	mad.lo.s32 	%r53, %r52, %r51, %r50;
	ld.shared.u32 	%r54, [%r2+40];
	ld.shared.u32 	%r55, [%r5+1280];
	mad.lo.s32 	%r56, %r55, %r54, %r53;
	ld.shared.u32 	%r57, [%r2+44];
	ld.shared.u32 	%r58, [%r5+1408];
	mad.lo.s32 	%r59, %r58, %r57, %r56;
	ld.shared.u32 	%r60, [%r2+48];
	ld.shared.u32 	%r61, [%r5+1536];
	mad.lo.s32 	%r62, %r61, %r60, %r59;
	ld.shared.u32 	%r63, [%r2+52];
	ld.shared.u32 	%r64, [%r5+1664];
	mad.lo.s32 	%r65, %r64, %r63, %r62;
	ld.shared.u32 	%r66, [%r2+56];
	ld.shared.u32 	%r67, [%r5+1792];
	mad.lo.s32 	%r68, %r67, %r66, %r65;
	ld.shared.u32 	%r69, [%r2+60];
	ld.shared.u32 	%r70, [%r5+1920];
	mad.lo.s32 	%r71, %r70, %r69, %r68;
	ld.shared.u32 	%r72, [%r2+64];
	ld.shared.u32 	%r73, [%r5+2048];
	mad.lo.s32 	%r74, %r73, %r72, %r71;
	ld.shared.u32 	%r75, [%r2+68];
	ld.shared.u32 	%r76, [%r5+2176];
	mad.lo.s32 	%r77, %r76, %r75, %r74;
	ld.shared.u32 	%r78, [%r2+72];
	ld.shared.u32 	%r79, [%r5+2304];
	mad.lo.s32 	%r80, %r79, %r78, %r77;
	ld.shared.u32 	%r81, [%r2+76];
	ld.shared.u32 	%r82, [%r5+2432];
	mad.lo.s32 	%r83, %r82, %r81, %r80;
	ld.shared.u32 	%r84, [%r2+80];
	ld.shared.u32 	%r85, [%r5+2560];
	mad.lo.s32 	%r86, %r85, %r84, %r83;
	ld.shared.u32 	%r87, [%r2+84];
	ld.shared.u32 	%r88, [%r5+2688];
	mad.lo.s32 	%r89, %r88, %r87, %r86;
	ld.shared.u32 	%r90, [%r2+88];
	ld.shared.u32 	%r91, [%r5+2816];
	mad.lo.s32 	%r92, %r91, %r90, %r89;
	ld.shared.u32 	%r93, [%r2+92];
	ld.shared.u32 	%r94, [%r5+2944];
	mad.lo.s32 	%r95, %r94, %r93, %r92;
	ld.shared.u32 	%r96, [%r2+96];
	ld.shared.u32 	%r97, [%r5+3072];
	mad.lo.s32 	%r98, %r97, %r96, %r95;
	ld.shared.u32 	%r99, [%r2+100];
	ld.shared.u32 	%r100, [%r5+3200];
	mad.lo.s32 	%r101, %r100, %r99, %r98;
	ld.shared.u32 	%r102, [%r2+104];
	ld.shared.u32 	%r103, [%r5+3328];
	mad.lo.s32 	%r104, %r103, %r102, %r101;
	ld.shared.u32 	%r105, [%r2+108];
	ld.shared.u32 	%r106, [%r5+3456];
	mad.lo.s32 	%r107, %r106, %r105, %r104;
	ld.shared.u32 	%r108, [%r2+112];
	ld.shared.u32 	%r109, [%r5+3584];
	mad.lo.s32 	%r110, %r109, %r108, %r107;
	ld.shared.u32 	%r111, [%r2+116];
	ld.shared.u32 	%r112, [%r5+3712];
	mad.lo.s32 	%r113, %r112, %r111, %r110;
	ld.shared.u32 	%r114, [%r2+120];
	ld.shared.u32 	%r115, [%r5+3840];
	mad.lo.s32 	%r116, %r115, %r114, %r113;
	ld.shared.u32 	%r117, [%r2+124];
	ld.shared.u32 	%r118, [%r5+3968];
	mad.lo.s32 	%r119, %r118, %r117, %r116;
	bar.sync 	0;
	add.s64 	%rd27, %rd27, 32;
	add.s64 	%rd26, %rd26, 131072;
	add.s64 	%rd25, %rd25, 128;
	setp.lt.u64 	%p1, %rd27, 992;
	@%p1 bra 	$L__BB0_1;
	cvta.to.global.u64 	%rd20, %rd10;
	cvt.u64.u32 	%rd21, %r1;
	add.s64 	%rd22, %rd21, %rd1;
	shl.b64 	%rd23, %rd22, 2;
	add.s64 	%rd24, %rd20, %rd23;
	st.global.u32 	[%rd24], %r119;
	ret;

}


// ===== COMPILED SASS (sm_100) =====

	.target	sm_100

	.elftype	@"ET_EXEC"


//--------------------- .note.nv.tkinfo           --------------------------
	.section	.note.nv.tkinfo,"",@"SHT_NOTE"
	.sectionflags	@"SHF_NOTE_NV_TKINFO"
	.tkinfo
        /*0018*/ 	.word	0x00000002
        /*0030*/ 	.string	""
        /*0030*/ 	.string	"ptxas"
        /*0030*/ 	.string	"Cuda compilation tools, release 13.0, V13.0.88"
        /*0030*/ 	.string	"Build cuda_13.0.r13.0/compiler.36424714_0"
        /*0030*/ 	.string	"-arch sm_100 -m 64 "



//--------------------- .note.nv.cuinfo           --------------------------
	.section	.note.nv.cuinfo,"",@"SHT_NOTE"
	.sectionflags	@"SHF_NOTE_NV_CUINFO"
        /*0018*/ 	.short	0x0002
        /*001a*/ 	.short	0x0064
        /*001c*/ 	.short	0x0082
	.zero		2


//--------------------- .nv.info                  --------------------------
	.section	.nv.info,"",@"SHT_CUDA_INFO"
	.align	4


	//----- nvinfo : EIATTR_REGCOUNT
	.align		4
        /*0000*/ 	.byte	0x04, 0x2f
        /*0002*/ 	.short	(.L_1 - .L_0)
	.align		4
.L_0:
        /*0004*/ 	.word	index@(_Z7mat_mulPiS_S_)
        /*0008*/ 	.word	0x00000020


	//----- nvinfo : EIATTR_FRAME_SIZE
	.align		4
.L_1:
        /*000c*/ 	.byte	0x04, 0x11
        /*000e*/ 	.short	(.L_3 - .L_2)
	.align		4
.L_2:
        /*0010*/ 	.word	index@(_Z7mat_mulPiS_S_)
        /*0014*/ 	.word	0x00000000


	//----- nvinfo : EIATTR_MIN_STACK_SIZE
	.align		4
.L_3:
        /*0018*/ 	.byte	0x04, 0x12
        /*001a*/ 	.short	(.L_5 - .L_4)
	.align		4
.L_4:
        /*001c*/ 	.word	index@(_Z7mat_mulPiS_S_)
        /*0020*/ 	.word	0x00000000
.L_5:


//--------------------- .nv.compat                --------------------------
	.section	.nv.compat,"",@"SHT_CUDA_COMPAT_INFO"
	.align	4
        /*0000*/ 	.byte	0x02, 0x09, 0x00, 0x00, 0x02, 0x02, 0x01, 0x00, 0x02, 0x05, 0x05, 0x00, 0x03, 0x07, 0x01, 0x01
        /*0010*/ 	.byte	0x02, 0x03, 0x00, 0x00, 0x02, 0x06, 0x01, 0x00, 0x04, 0x0b, 0x08, 0x00, 0x09, 0x00, 0x00, 0x00
        /*0020*/ 	.byte	0x00, 0x00, 0x00, 0x00


//--------------------- .nv.info._Z7mat_mulPiS_S_ --------------------------
	.section	.nv.info._Z7mat_mulPiS_S_,"",@"SHT_CUDA_INFO"
	.sectionflags	@""
	.align	4


	//----- nvinfo : EIATTR_CUDA_API_VERSION
	.align		4
        /*0000*/ 	.byte	0x04, 0x37
        /*0002*/ 	.short	(.L_7 - .L_6)
.L_6:
        /*0004*/ 	.word	0x00000082


	//----- nvinfo : EIATTR_KPARAM_INFO
	.align		4
.L_7:
        /*0008*/ 	.byte	0x04, 0x17
        /*000a*/ 	.short	(.L_9 - .L_8)
.L_8:
        /*000c*/ 	.word	0x00000000
        /*0010*/ 	.short	0x0002
        /*0012*/ 	.short	0x0010
        /*0014*/ 	.byte	0x00, 0xf5, 0x21, 0x00


	//----- nvinfo : EIATTR_KPARAM_INFO
	.align		4
.L_9:
        /*0018*/ 	.byte	0x04, 0x17
        /*001a*/ 	.short	(.L_11 - .L_10)
.L_10:
        /*001c*/ 	.word	0x00000000
        /*0020*/ 	.short	0x0001
        /*0022*/ 	.short	0x0008
        /*0024*/ 	.byte	0x00, 0xf5, 0x21, 0x00


	//----- nvinfo : EIATTR_KPARAM_INFO
	.align		4
.L_11:
        /*0028*/ 	.byte	0x04, 0x17
        /*002a*/ 	.short	(.L_13 - .L_12)
.L_12:
        /*002c*/ 	.word	0x00000000
        /*0030*/ 	.short	0x0000
        /*0032*/ 	.short	0x0000
        /*0034*/ 	.byte	0x00, 0xf5, 0x21, 0x00


	//----- nvinfo : EIATTR_SPARSE_MMA_MASK
	.align		4
.L_13:
        /*0038*/ 	.byte	0x03, 0x50
        /*003a*/ 	.short	0x0000


	//----- nvinfo : EIATTR_MAXREG_COUNT
	.align		4
        /*003c*/ 	.byte	0x03, 0x1b
        /*003e*/ 	.short	0x00ff


	//----- nvinfo : EIATTR_NUM_BARRIERS
	.align		4
        /*0040*/ 	.byte	0x02, 0x4c
        /*0042*/ 	.byte	0x01
	.zero		1


	//----- nvinfo : EIATTR_MERCURY_ISA_VERSION
	.align		4
        /*0044*/ 	.byte	0x03, 0x5f
        /*0046*/ 	.short	0x0101


	//----- nvinfo : EIATTR_VRC_CTA_INIT_COUNT
	.align		4
        /*0048*/ 	.byte	0x02, 0x4a
	.zero		1
	.zero		1


	//----- nvinfo : EIATTR_EXIT_INSTR_OFFSETS
	.align		4
        /*004c*/ 	.byte	0x04, 0x1c
        /*004e*/ 	.short	(.L_15 - .L_14)


	//   ....[0]....
.L_14:
        /*0050*/ 	.word	0x000007c0


	//----- nvinfo : EIATTR_CBANK_PARAM_SIZE
	.align		4
.L_15:
        /*0054*/ 	.byte	0x03, 0x19
        /*0056*/ 	.short	0x0018


	//----- nvinfo : EIATTR_PARAM_CBANK
	.align		4
        /*0058*/ 	.byte	0x04, 0x0a
        /*005a*/ 	.short	(.L_17 - .L_16)
	.align		4
.L_16:
        /*005c*/ 	.word	index@(.nv.constant0._Z7mat_mulPiS_S_)
        /*0060*/ 	.short	0x0380
        /*0062*/ 	.short	0x0018


	//----- nvinfo : EIATTR_SW_WAR
	.align		4
.L_17:
        /*0064*/ 	.byte	0x04, 0x36
        /*0066*/ 	.short	(.L_19 - .L_18)
.L_18:
        /*0068*/ 	.word	0x00000008
.L_19:


//--------------------- .nv.callgraph             --------------------------
	.section	.nv.callgraph,"",@"SHT_CUDA_CALLGRAPH"
	.align	4
	.sectionentsize	8
	.align		4
        /*0000*/ 	.word	0x00000000
	.align		4
        /*0004*/ 	.word	0xffffffff
	.align		4
        /*0008*/ 	.word	0x00000000
	.align		4
        /*000c*/ 	.word	0xfffffffe
	.align		4
        /*0010*/ 	.word	0x00000000
	.align		4
        /*0014*/ 	.word	0xfffffffd
	.align		4
        /*0018*/ 	.word	0x00000000
	.align		4
        /*001c*/ 	.word	0xfffffffc


//--------------------- .text._Z7mat_mulPiS_S_    --------------------------
	.section	.text._Z7mat_mulPiS_S_,"ax",@progbits
	.align	128
        .global         _Z7mat_mulPiS_S_
        .type           _Z7mat_mulPiS_S_,@function
        .size           _Z7mat_mulPiS_S_,(.L_x_2 - _Z7mat_mulPiS_S_)
        .other          _Z7mat_mulPiS_S_,@"STO_CUDA_ENTRY STV_DEFAULT"
_Z7mat_mulPiS_S_:
.text._Z7mat_mulPiS_S_:
[----:B------:R-:W-:Y:S01]  /*0000*/  LDC R1, c[0x0][0x37c] ;  /* 0x0000df00ff017b82 */ /* 0x000fe20000000800 */
[----:B------:R-:W0:Y:S07]  /*0010*/  S2R R8, SR_TID.X ;  /* 0x0000000000087919 */ /* 0x000e2e0000002100 */
[----:B------:R-:W1:Y:S01]  /*0020*/  S2UR UR6, SR_CgaCtaId ;  /* 0x00000000000679c3 */ /* 0x000e620000008800 */
[----:B------:R-:W2:Y:S01]  /*0030*/  LDCU.64 UR10, c[0x0][0x388] ;  /* 0x00007100ff0a77ac */ /* 0x000ea20008000a00 */
[----:B------:R-:W-:Y:S01]  /*0040*/  HFMA2 R11, -RZ, RZ, 0, 0 ;  /* 0x00000000ff0b7431 */ /* 0x000fe200000001ff */
[----:B------:R-:W3:Y:S01]  /*0050*/  S2R R3, SR_CTAID.X ;  /* 0x0000000000037919 */ /* 0x000ee20000002500 */
[----:B------:R-:W-:Y:S01]  /*0060*/  UMOV UR4, 0x400 ;  /* 0x0000040000047882 */ /* 0x000fe20000000000 */
[----:B------:R-:W4:Y:S01]  /*0070*/  LDCU.64 UR8, c[0x0][0x358] ;  /* 0x00006b00ff0877ac */ /* 0x000f220008000a00 */
[----:B------:R-:W5:Y:S02]  /*0080*/  S2R R9, SR_TID.Y ;  /* 0x0000000000097919 */ /* 0x000f640000002200 */
[----:B------:R-:W4:Y:S01]  /*0090*/  LDC.64 R4, c[0x0][0x380] ;  /* 0x0000e000ff047b82 */ /* 0x000f220000000a00 */
[----:B------:R-:W-:Y:S01]  /*00a0*/  UIADD3 UR5, UPT, UPT, UR4, 0x1000, URZ ;  /* 0x0000100004057890 */ /* 0x000fe2000fffe0ff */
[----:B------:R-:W2:Y:S01]  /*00b0*/  S2R R0, SR_CTAID.Y ;  /* 0x0000000000007919 */ /* 0x000ea20000002600 */
[----:B-1----:R-:W-:-:S02]  /*00c0*/  ULEA UR4, UR6, UR4, 0x18 ;  /* 0x0000000406047291 */ /* 0x002fc4000f8ec0ff */
[----:B------:R-:W-:-:S06]  /*00d0*/  ULEA UR5, UR6, UR5, 0x18 ;  /* 0x0000000506057291 */ /* 0x000fcc000f8ec0ff */
[----:B0-----:R-:W-:Y:S01]  /*00e0*/  LEA R6, R8, UR5, 0x2 ;  /* 0x0000000508067c11 */ /* 0x001fe2000f8e10ff */
[----:B------:R-:W-:Y:S01]  /*00f0*/  UMOV UR5, 0xffffffff ;  /* 0xffffffff00057882 */ /* 0x000fe20000000000 */
[----:B---3--:R-:W-:Y:S02]  /*0100*/  LEA R22, R3, R8, 0x5 ;  /* 0x0000000803167211 */ /* 0x008fe400078e28ff */
[----:B-----5:R-:W-:-:S03]  /*0110*/  LEA R20, R9, UR4, 0x7 ;  /* 0x0000000409147c11 */ /* 0x020fc6000f8e38ff */
[----:B------:R-:W-:Y:S01]  /*0120*/  IMAD.WIDE R2, R22, 0x4, RZ ;  /* 0x0000000416027825 */ /* 0x000fe200078e02ff */
[----:B------:R-:W-:Y:S01]  /*0130*/  UMOV UR4, 0xffffffe0 ;  /* 0xffffffe000047882 */ /* 0x000fe20000000000 */
[----:B--2---:R-:W-:Y:S02]  /*0140*/  LEA R0, R0, R9, 0x5 ;  /* 0x0000000900007211 */ /* 0x004fe400078e28ff */
[----:B------:R-:W-:Y:S02]  /*0150*/  IMAD.WIDE.U32 R2, R9, 0x1000, R2 ;  /* 0x0000100009027825 */ /* 0x000fe400078e0002 */
[----:B------:R-:W-:-:S04]  /*0160*/  SHF.L.U32 R21, R0, 0xa, RZ ;  /* 0x0000000a00157819 */ /* 0x000fc800000006ff */
[----:B------:R-:W-:Y:S02]  /*0170*/  LOP3.LUT R7, R21, R8, RZ, 0xfc, !PT ;  /* 0x0000000815077212 */ /* 0x000fe400078efcff */
[----:B------:R-:W-:Y:S02]  /*0180*/  IADD3 R0, P0, PT, R2, UR10, RZ ;  /* 0x0000000a02007c10 */ /* 0x000fe4000ff1e0ff */
[----:B------:R-:W-:Y:S01]  /*0190*/  LEA R2, R9, R6, 0x7 ;  /* 0x0000000609027211 */ /* 0x000fe200078e38ff */
[----:B----4-:R-:W-:Y:S01]  /*01a0*/  IMAD.WIDE.U32 R4, R7, 0x4, R4 ;  /* 0x0000000407047825 */ /* 0x010fe200078e0004 */
[----:B------:R-:W-:Y:S02]  /*01b0*/  IADD3.X R3, PT, PT, R3, UR11, RZ, P0, !PT ;  /* 0x0000000b03037c10 */ /* 0x000fe400087fe4ff */
[----:B------:R-:W-:-:S07]  /*01c0*/  LEA R7, R8, R20, 0x2 ;  /* 0x0000001408077211 */ /* 0x000fce00078e10ff */
.L_x_0:
[----:B------:R-:W-:Y:S01]  /*01d0*/  MOV R9, R3 ;  /* 0x0000000300097202 */ /* 0x000fe20000000f00 */
[----:B------:R0:W2:Y:S01]  /*01e0*/  LDG.E R10, desc[UR8][R4.64] ;  /* 0x00000008040a7981 */ /* 0x0000a2000c1e1900 */
[----:B------:R-:W-:-:S05]  /*01f0*/  MOV R8, R0 ;  /* 0x0000000000087202 */ /* 0x000fca0000000f00 */
[----:B------:R-:W3:Y:S01]  /*0200*/  LDG.E R9, desc[UR8][R8.64] ;  /* 0x0000000808097981 */ /* 0x000ee2000c1e1900 */
[----:B------:R-:W-:-:S04]  /*0210*/  UIADD3 UR4, UP0, UPT, UR4, 0x20, URZ ;  /* 0x0000002004047890 */ /* 0x000fc8000ff1e0ff */
[----:B------:R-:W-:Y:S02]  /*0220*/  UIADD3.X UR5, UPT, UPT, URZ, UR5, URZ, UP0, !UPT ;  /* 0x00000005ff057290 */ /* 0x000fe400087fe4ff */
[----:B------:R-:W-:-:S04]  /*0230*/  UISETP.GE.U32.AND UP0, UPT, UR4, 0x3e0, UPT ;  /* 0x000003e00400788c */ /* 0x000fc8000bf06070 */
[----:B------:R-:W-:Y:S01]  /*0240*/  UISETP.GE.U32.AND.EX UP0, UPT, UR5, URZ, UPT, UP0 ;  /* 0x000000ff0500728c */ /* 0x000fe2000bf06100 */
[----:B0-----:R-:W-:Y:S02]  /*0250*/  IADD3 R4, P1, PT, R4, 0x80, RZ ;  /* 0x0000008004047810 */ /* 0x001fe40007f3e0ff */
[----:B------:R-:W-:Y:S02]  /*0260*/  IADD3 R0, P0, PT, R0, 0x20000, RZ ;  /* 0x0002000000007810 */ /* 0x000fe40007f1e0ff */
[----:B------:R-:W-:Y:S02]  /*0270*/  IADD3.X R5, PT, PT, RZ, R5, RZ, P1, !PT ;  /* 0x00000005ff057210 */ /* 0x000fe40000ffe4ff */
[----:B------:R-:W-:Y:S01]  /*0280*/  IADD3.X R3, PT, PT, RZ, R3, RZ, P0, !PT ;  /* 0x00000003ff037210 */ /* 0x000fe200007fe4ff */
[----:B--2---:R-:W-:Y:S04]  /*0290*/  STS [R7], R10 ;  /* 0x0000000a07007388 */ /* 0x004fe80000000800 */
[----:B---3--:R-:W-:Y:S01]  /*02a0*/  STS [R2], R9 ;  /* 0x0000000902007388 */ /* 0x008fe20000000800 */
[----:B------:R-:W-:Y:S06]  /*02b0*/  BAR.SYNC.DEFER_BLOCKING 0x0 ;  /* 0x0000000000007b1d */ /* 0x000fec0000010000 */
[----:B------:R-:W-:Y:S04]  /*02c0*/  LDS R24, [R6] ;  /* 0x0000000006187984 */ /* 0x000fe80000000800 */
[----:B------:R-:W0:Y:S04]  /*02d0*/  LDS.128 R12, [R20] ;  /* 0x00000000140c7984 */ /* 0x000e280000000c00 */
[----:B------:R-:W1:Y:S04]  /*02e0*/  LDS R25, [R6+0x80] ;  /* 0x0000800006197984 */ /* 0x000e680000000800 */
[----:B------:R-:W2:Y:S04]  /*02f0*/  LDS R27, [R6+0x100] ;  /* 0x00010000061b7984 */ /* 0x000ea80000000800 */
[----:B------:R-:W3:Y:S04]  /*0300*/  LDS R28, [R6+0x180] ;  /* 0x00018000061c7984 */ /* 0x000ee80000000800 */
[----:B------:R-:W-:Y:S04]  /*0310*/  LDS R29, [R6+0x200] ;  /* 0x00020000061d7984 */ /* 0x000fe80000000800 */
[----:B------:R-:W4:Y:S04]  /*0320*/  LDS.128 R16, [R20+0x10] ;  /* 0x0000100014107984 */ /* 0x000f280000000c00 */
[----:B------:R-:W5:Y:S04]  /*0330*/  LDS R26, [R6+0x280] ;  /* 0x00028000061a7984 */ /* 0x000f680000000800 */
[----:B------:R-:W5:Y:S01]  /*0340*/  LDS R23, [R6+0x300] ;  /* 0x0003000006177984 */ /* 0x000f620000000800 */
[----:B0-----:R-:W-:-:S03]  /*0350*/  IMAD R12, R12, R24, R11 ;  /* 0x000000180c0c7224 */ /* 0x001fc600078e020b */
[----:B------:R-:W0:Y:S01]  /*0360*/  LDS R24, [R6+0x380] ;  /* 0x0003800006187984 */ /* 0x000e220000000800 */
[----:B-1----:R-:W-:-:S03]  /*0370*/  IMAD R13, R25, R13, R12 ;  /* 0x0000000d190d7224 */ /* 0x002fc600078e020c */
[----:B------:R-:W-:Y:S04]  /*0380*/  LDS R25, [R6+0x400] ;  /* 0x0004000006197984 */ /* 0x000fe80000000800 */
[----:B------:R-:W1:Y:S01]  /*0390*/  LDS.128 R8, [R20+0x20] ;  /* 0x0000200014087984 */ /* 0x000e620000000c00 */
[----:B--2---:R-:W-:-:S03]  /*03a0*/  IMAD R13, R27, R14, R13 ;  /* 0x0000000e1b0d7224 */ /* 0x004fc600078e020d */
[----:B------:R-:W-:Y:S01]  /*03b0*/  LDS R27, [R6+0x500] ;  /* 0x00050000061b7984 */ /* 0x000fe20000000800 */
[----:B---3--:R-:W-:-:S03]  /*03c0*/  IMAD R13, R28, R15, R13 ;  /* 0x0000000f1c0d7224 */ /* 0x008fc600078e020d */
[----:B------:R-:W2:Y:S01]  /*03d0*/  LDS R28, [R6+0x480] ;  /* 0x00048000061c7984 */ /* 0x000ea20000000800 */
[----:B----4-:R-:W-:-:S03]  /*03e0*/  IMAD R13, R16, R29, R13 ;  /* 0x0000001d100d7224 */ /* 0x010fc600078e020d */
[----:B------:R-:W-:Y:S01]  /*03f0*/  LDS R29, [R6+0x700] ;  /* 0x00070000061d7984 */ /* 0x000fe20000000800 */
[----:B-----5:R-:W-:-:S03]  /*0400*/  IMAD R13, R26, R17, R13 ;  /* 0x000000111a0d7224 */ /* 0x020fc600078e020d */
[----:B------:R-:W3:Y:S01]  /*0410*/  LDS R26, [R6+0x580] ;  /* 0x00058000061a7984 */ /* 0x000ee20000000800 */
[----:B------:R-:W-:-:S03]  /*0420*/  IMAD R18, R23, R18, R13 ;  /* 0x0000001217127224 */ /* 0x000fc600078e020d */
[----:B------:R-:W-:Y:S04]  /*0430*/  LDS R23, [R6+0x600] ;  /* 0x0006000006177984 */ /* 0x000fe80000000800 */
[----:B------:R-:W4:Y:S01]  /*0440*/  LDS.128 R12, [R20+0x30] ;  /* 0x00003000140c7984 */ /* 0x000f220000000c00 */
[----:B0-----:R-:W-:-:S03]  /*0450*/  IMAD R18, R24, R19, R18 ;  /* 0x0000001318127224 */ /* 0x001fc600078e0212 */
[----:B------:R-:W0:Y:S01]  /*0460*/  LDS R24, [R6+0x680] ;  /* 0x0006800006187984 */ /* 0x000e220000000800 */
[----:B-1----:R-:W-:-:S03]  /*0470*/  IMAD R18, R8, R25, R18 ;  /* 0x0000001908127224 */ /* 0x002fc600078e0212 */
[----:B------:R-:W1:Y:S04]  /*0480*/  LDS R8, [R6+0x780] ;  /* 0x0007800006087984 */ /* 0x000e680000000800 */
[----:B------:R-:W-:Y:S01]  /*0490*/  LDS R25, [R6+0x800] ;  /* 0x0008000006197984 */ /* 0x000fe20000000800 */
[----:B--2---:R-:W-:-:S03]  /*04a0*/  IMAD R9, R28, R9, R18 ;  /* 0x000000091c097224 */ /* 0x004fc600078e0212 */
[----:B------:R-:W2:Y:S01]  /*04b0*/  LDS.128 R16, [R20+0x40] ;  /* 0x0000400014107984 */ /* 0x000ea20000000c00 */
[----:B------:R-:W-:-:S03]  /*04c0*/  IMAD R9, R27, R10, R9 ;  /* 0x0000000a1b097224 */ /* 0x000fc600078e0209 */
[----:B------:R-:W-:Y:S01]  /*04d0*/  LDS R27, [R6+0xa00] ;  /* 0x000a0000061b7984 */ /* 0x000fe20000000800 */
[----:B---3--:R-:W-:-:S03]  /*04e0*/  IMAD R9, R26, R11, R9 ;  /* 0x0000000b1a097224 */ /* 0x008fc600078e0209 */
[----:B------:R-:W3:Y:S04]  /*04f0*/  LDS R26, [R6+0x880] ;  /* 0x00088000061a7984 */ /* 0x000ee80000000800 */
[----:B------:R-:W-:Y:S01]  /*0500*/  LDS R28, [R6+0xa80] ;  /* 0x000a8000061c7984 */ /* 0x000fe20000000800 */
[----:B----4-:R-:W-:-:S03]  /*0510*/  IMAD R9, R12, R23, R9 ;  /* 0x000000170c097224 */ /* 0x010fc600078e0209 */
[----:B------:R-:W4:Y:S01]  /*0520*/  LDS R23, [R6+0x900] ;  /* 0x0009000006177984 */ /* 0x000f220000000800 */
[----:B0-----:R-:W-:-:S03]  /*0530*/  IMAD R9, R24, R13, R9 ;  /* 0x0000000d18097224 */ /* 0x001fc600078e0209 */
[----:B------:R-:W0:Y:S01]  /*0540*/  LDS R24, [R6+0x980] ;  /* 0x0009800006187984 */ /* 0x000e220000000800 */
[----:B------:R-:W-:-:S03]  /*0550*/  IMAD R9, R29, R14, R9 ;  /* 0x0000000e1d097224 */ /* 0x000fc600078e0209 */
[----:B------:R-:W-:Y:S01]  /*0560*/  LDS R29, [R6+0xb00] ;  /* 0x000b0000061d7984 */ /* 0x000fe20000000800 */
[----:B-1----:R-:W-:-:S03]  /*0570*/  IMAD R15, R8, R15, R9 ;  /* 0x0000000f080f7224 */ /* 0x002fc600078e0209 */
[----:B------:R-:W1:Y:S01]  /*0580*/  LDS.128 R8, [R20+0x50] ;  /* 0x0000500014087984 */ /* 0x000e620000000c00 */
[----:B--2---:R-:W-:-:S03]  /*0590*/  IMAD R15, R16, R25, R15 ;  /* 0x00000019100f7224 */ /* 0x004fc600078e020f */
[----:B------:R-:W2:Y:S04]  /*05a0*/  LDS R16, [R6+0xb80] ;  /* 0x000b800006107984 */ /* 0x000ea80000000800 */
[----:B------:R-:W-:Y:S01]  /*05b0*/  LDS R25, [R6+0xe00] ;  /* 0x000e000006197984 */ /* 0x000fe20000000800 */
[----:B---3--:R-:W-:-:S03]  /*05c0*/  IMAD R15, R26, R17, R15 ;  /* 0x000000111a0f7224 */ /* 0x008fc600078e020f */
[----:B------:R-:W-:Y:S01]  /*05d0*/  LDS R17, [R6+0xc00] ;  /* 0x000c000006117984 */ /* 0x000fe20000000800 */
[----:B----4-:R-:W-:-:S03]  /*05e0*/  IMAD R18, R23, R18, R15 ;  /* 0x0000001217127224 */ /* 0x010fc600078e020f */
[----:B------:R-:W3:Y:S04]  /*05f0*/  LDS.128 R12, [R20+0x60] ;  /* 0x00006000140c7984 */ /* 0x000ee80000000c00 */
[----:B------:R-:W-:Y:S01]  /*0600*/  LDS R23, [R6+0xf00] ;  /* 0x000f000006177984 */ /* 0x000fe20000000800 */
[----:B0-----:R-:W-:-:S03]  /*0610*/  IMAD R18, R24, R19, R18 ;  /* 0x0000001318127224 */ /* 0x001fc600078e0212 */
[----:B------:R-:W-:Y:S04]  /*0620*/  LDS R19, [R6+0xd00] ;  /* 0x000d000006137984 */ /* 0x000fe80000000800 */
[----:B------:R-:W-:Y:S01]  /*0630*/  LDS R24, [R6+0xd80] ;  /* 0x000d800006187984 */ /* 0x000fe20000000800 */
[----:B-1----:R-:W-:-:S03]  /*0640*/  IMAD R8, R8, R27, R18 ;  /* 0x0000001b08087224 */ /* 0x002fc600078e0212 */
[----:B------:R-:W0:Y:S01]  /*0650*/  LDS R18, [R6+0xc80] ;  /* 0x000c800006127984 */ /* 0x000e220000000800 */
[----:B------:R-:W-:-:S04]  /*0660*/  IMAD R8, R28, R9, R8 ;  /* 0x000000091c087224 */ /* 0x000fc800078e0208 */
[----:B------:R-:W-:-:S04]  /*0670*/  IMAD R8, R29, R10, R8 ;  /* 0x0000000a1d087224 */ /* 0x000fc800078e0208 */
[----:B--2---:R-:W-:Y:S02]  /*0680*/  IMAD R26, R16, R11, R8 ;  /* 0x0000000b101a7224 */ /* 0x004fe400078e0208 */
[----:B------:R-:W1:Y:S04]  /*0690*/  LDS.128 R8, [R20+0x70] ;  /* 0x0000700014087984 */ /* 0x000e680000000c00 */
[----:B------:R-:W2:Y:S01]  /*06a0*/  LDS R16, [R6+0xe80] ;  /* 0x000e800006107984 */ /* 0x000ea20000000800 */
[----:B---3--:R-:W-:-:S03]  /*06b0*/  IMAD R17, R12, R17, R26 ;  /* 0x000000110c117224 */ /* 0x008fc600078e021a */
[----:B------:R-:W3:Y:S01]  /*06c0*/  LDS R12, [R6+0xf80] ;  /* 0x000f8000060c7984 */ /* 0x000ee20000000800 */
[----:B0-----:R-:W-:-:S04]  /*06d0*/  IMAD R13, R18, R13, R17 ;  /* 0x0000000d120d7224 */ /* 0x001fc800078e0211 */
[----:B------:R-:W-:-:S04]  /*06e0*/  IMAD R13, R19, R14, R13 ;  /* 0x0000000e130d7224 */ /* 0x000fc800078e020d */
[----:B------:R-:W-:-:S04]  /*06f0*/  IMAD R13, R24, R15, R13 ;  /* 0x0000000f180d7224 */ /* 0x000fc800078e020d */
[----:B-1----:R-:W-:-:S04]  /*0700*/  IMAD R8, R8, R25, R13 ;  /* 0x0000001908087224 */ /* 0x002fc800078e020d */
[----:B--2---:R-:W-:-:S04]  /*0710*/  IMAD R8, R16, R9, R8 ;  /* 0x0000000910087224 */ /* 0x004fc800078e0208 */
[----:B------:R-:W-:-:S04]  /*0720*/  IMAD R8, R23, R10, R8 ;  /* 0x0000000a17087224 */ /* 0x000fc800078e0208 */
[----:B---3--:R-:W-:Y:S01]  /*0730*/  IMAD R11, R12, R11, R8 ;  /* 0x0000000b0c0b7224 */ /* 0x008fe200078e0208 */
[----:B------:R-:W-:Y:S06]  /*0740*/  BAR.SYNC.DEFER_BLOCKING 0x0 ;  /* 0x0000000000007b1d */ /* 0x000fec0000010000 */
[----:B------:R-:W-:Y:S05]  /*0750*/  BRA.U !UP0, `(.L_x_0) ;  /* 0xfffffff9089c7547 */ /* 0x000fea000b83ffff */
[----:B------:R-:W0:Y:S01]  /*0760*/  LDCU.64 UR4, c[0x0][0x390] ;  /* 0x00007200ff0477ac */ /* 0x000e220008000a00 */
[----:B------:R-:W-:-:S04]  /*0770*/  IADD3 R21, P0, PT, R22, R21, RZ ;  /* 0x0000001516157210 */ /* 0x000fc80007f1e0ff */
[----:B------:R-:W-:Y:S02]  /*0780*/  LEA.HI.X.SX32 R22, R22, RZ, 0x1, P0 ;  /* 0x000000ff16167211 */ /* 0x000fe400000f0eff */
[----:B0-----:R-:W-:-:S04]  /*0790*/  LEA R2, P0, R21, UR4, 0x2 ;  /* 0x0000000415027c11 */ /* 0x001fc8000f8010ff */
[----:B------:R-:W-:-:S05]  /*07a0*/  LEA.HI.X R3, R21, UR5, R22, 0x2, P0 ;  /* 0x0000000515037c11 */ /* 0x000fca00080f1416 */
[----:B------:R-:W-:Y:S01]  /*07b0*/  STG.E desc[UR8][R2.64], R11 ;  /* 0x0000000b02007986 */ /* 0x000fe2000c101908 */
[----:B------:R-:W-:Y:S05]  /*07c0*/  EXIT ;  /* 0x000000000000794d */ /* 0x000fea0003800000 */
.L_x_1:
[----:B------:R-:W-:-:S00]  /*07d0*/  BRA `(.L_x_1) ;  /* 0xfffffffc00fc7947 */ /* 0x000fc0000383ffff */
[----:B------:R-:W-:-:S00]  /*07e0*/  NOP ;  /* 0x0000000000007918 */ /* 0x000fc00000000000 */
        /* <DEDUP_REMOVED lines=9> */
.L_x_2:


//--------------------- .nv.shared._Z7mat_mulPiS_S_ --------------------------
	.section	.nv.shared._Z7mat_mulPiS_S_,"aw",@nobits
	.sectionflags	@""
	.align	4
.nv.shared._Z7mat_mulPiS_S_:
	.zero		9216


//--------------------- .nv.shared.reserved.0     --------------------------
	.section	.nv.shared.reserved.0,"aw",@nobits
	.weak		__nv_reservedSMEM_offset_0_alias
	.size		__nv_reservedSMEM_offset_0_alias, 0, 64
	.other		__nv_reservedSMEM_offset_0_alias,@"STO_CUDA_RESERVED_SHARED STV_DEFAULT"
__nv_reservedSMEM_offset_0_alias:
	.zero		0
	.zero		64


//--------------------- .nv.constant0._Z7mat_mulPiS_S_ --------------------------
	.section	.nv.constant0._Z7mat_mulPiS_S_,"a",@progbits
	.sectionflags	@""
	.align	4
.nv.constant0._Z7mat_mulPiS_S_:
	.zero		920


//--------------------- SYMBOLS --------------------------

	.type		.nv.reservedSmem.offset0,@object
	.size		.nv.reservedSmem.offset0,0x4
	.type		.nv.reservedSmem.cap,@object
	.size		.nv.reservedSmem.cap,0x4
